//
// Generated by NVIDIA NVVM Compiler
//
// Compiler Build ID: CL-36424714
// Cuda compilation tools, release 13.0, V13.0.88
// Based on NVVM 20.0.0
//

.version 9.0
.target sm_100
.address_size 64

	// .globl	_Z9printHolav

.visible .entry _Z9printHolav()
{


	ret;

}


// ===== COMPILED SASS (sm_100) =====

	.target	sm_100

	.elftype	@"ET_EXEC"


//--------------------- .note.nv.tkinfo           --------------------------
	.section	.note.nv.tkinfo,"",@"SHT_NOTE"
	.sectionflags	@"SHF_NOTE_NV_TKINFO"
	.tkinfo
        /*0018*/ 	.word	0x00000002
        /*0030*/ 	.string	""
        /*0030*/ 	.string	"ptxas"
        /*0030*/ 	.string	"Cuda compilation tools, release 13.0, V13.0.88"
        /*0030*/ 	.string	"Build cuda_13.0.r13.0/compiler.36424714_0"
        /*0030*/ 	.string	"-arch sm_100 -m 64 "



//--------------------- .note.nv.cuinfo           --------------------------
	.section	.note.nv.cuinfo,"",@"SHT_NOTE"
	.sectionflags	@"SHF_NOTE_NV_CUINFO"
        /*0018*/ 	.short	0x0002
        /*001a*/ 	.short	0x0064
        /*001c*/ 	.short	0x0082
	.zero		2


//--------------------- .nv.info                  --------------------------
	.section	.nv.info,"",@"SHT_CUDA_INFO"
	.align	4


	//----- nvinfo : EIATTR_REGCOUNT
	.align		4
        /*0000*/ 	.byte	0x04, 0x2f
        /*0002*/ 	.short	(.L_1 - .L_0)
	.align		4
.L_0:
        /*0004*/ 	.word	index@(_Z9printHolav)
        /*0008*/ 	.word	0x00000004


	//----- nvinfo : EIATTR_FRAME_SIZE
	.align		4
.L_1:
        /*000c*/ 	.byte	0x04, 0x11
        /*000e*/ 	.short	(.L_3 - .L_2)
	.align		4
.L_2:
        /*0010*/ 	.word	index@(_Z9printHolav)
        /*0014*/ 	.word	0x00000000


	//----- nvinfo : EIATTR_MIN_STACK_SIZE
	.align		4
.L_3:
        /*0018*/ 	.byte	0x04, 0x12
        /*001a*/ 	.short	(.L_5 - .L_4)
	.align		4
.L_4:
        /*001c*/ 	.word	index@(_Z9printHolav)
        /*0020*/ 	.word	0x00000000
.L_5:


//--------------------- .nv.compat                --------------------------
	.section	.nv.compat,"",@"SHT_CUDA_COMPAT_INFO"
	.align	4
        /*0000*/ 	.byte	0x02, 0x09, 0x00, 0x00, 0x02, 0x02, 0x01, 0x00, 0x02, 0x05, 0x05, 0x00, 0x03, 0x07, 0x01, 0x01
        /*0010*/ 	.byte	0x02, 0x03, 0x00, 0x00, 0x02, 0x06, 0x01, 0x00, 0x04, 0x0b, 0x08, 0x00, 0x09, 0x00, 0x00, 0x00
        /*0020*/ 	.byte	0x00, 0x00, 0x00, 0x00


//--------------------- .nv.info._Z9printHolav    --------------------------
	.section	.nv.info._Z9printHolav,"",@"SHT_CUDA_INFO"
	.sectionflags	@""
	.align	4


	//----- nvinfo : EIATTR_CUDA_API_VERSION
	.align		4
        /*0000*/ 	.byte	0x04, 0x37
        /*0002*/ 	.short	(.L_7 - .L_6)
.L_6:
        /*0004*/ 	.word	0x00000082


	//----- nvinfo : EIATTR_SPARSE_MMA_MASK
	.align		4
.L_7:
        /*0008*/ 	.byte	0x03, 0x50
        /*000a*/ 	.short	0x0000


	//----- nvinfo : EIATTR_MAXREG_COUNT
	.align		4
        /*000c*/ 	.byte	0x03, 0x1b
        /*000e*/ 	.short	0x00ff


	//----- nvinfo : EIATTR_MERCURY_ISA_VERSION
	.align		4
        /*0010*/ 	.byte	0x03, 0x5f
        /*0012*/ 	.short	0x0101


	//----- nvinfo : EIATTR_VRC_CTA_INIT_COUNT
	.align		4
        /*0014*/ 	.byte	0x02, 0x4a
	.zero		1
	.zero		1


	//----- nvinfo : EIATTR_EXIT_INSTR_OFFSETS
	.align		4
        /*0018*/ 	.byte	0x04, 0x1c
        /*001a*/ 	.short	(.L_9 - .L_8)


	//   ....[0]....
.L_8:
        /*001c*/ 	.word	0x00000010


	//----- nvinfo : EIATTR_SW_WAR
	.align		4
.L_9:
        /*0020*/ 	.byte	0x04, 0x36
        /*0022*/ 	.short	(.L_11 - .L_10)
.L_10:
        /*0024*/ 	.word	0x00000008
.L_11:


//--------------------- .nv.callgraph             --------------------------
	.section	.nv.callgraph,"",@"SHT_CUDA_CALLGRAPH"
	.align	4
	.sectionentsize	8
	.align		4
        /*0000*/ 	.word	0x00000000
	.align		4
        /*0004*/ 	.word	0xffffffff
	.align		4
        /*0008*/ 	.word	0x00000000
	.align		4
        /*000c*/ 	.word	0xfffffffe
	.align		4
        /*0010*/ 	.word	0x00000000
	.align		4
        /*0014*/ 	.word	0xfffffffd
	.align		4
        /*0018*/ 	.word	0x00000000
	.align		4
        /*001c*/ 	.word	0xfffffffc


//--------------------- .text._Z9printHolav       --------------------------
	.section	.text._Z9printHolav,"ax",@progbits
	.align	128
        .global         _Z9printHolav
        .type           _Z9printHolav,@function
        .size           _Z9printHolav,(.L_x_1 - _Z9printHolav)
        .other          _Z9printHolav,@"STO_CUDA_ENTRY STV_DEFAULT"
_Z9printHolav:
.text._Z9printHolav:
[----:B------:R-:W-:Y:S01]  /*0000*/  LDC R1, c[0x0][0x37c] ;  /* 0x0000df00ff017b82 */ /* 0x000fe20000000800 */
[----:B------:R-:W-:Y:S05]  /*0010*/  EXIT ;  /* 0x000000000000794d */ /* 0x000fea0003800000 */
.L_x_0:
[----:B------:R-:W-:-:S00]  /*0020*/  BRA `(.L_x_0) ;  /* 0xfffffffc00fc7947 */ /* 0x000fc0000383ffff */
[----:B------:R-:W-:-:S00]  /*0030*/  NOP ;  /* 0x0000000000007918 */ /* 0x000fc00000000000 */
        /* <DEDUP_REMOVED lines=12> */
.L_x_1:


//--------------------- .nv.shared.reserved.0     --------------------------
	.section	.nv.shared.reserved.0,"aw",@nobits
	.weak		__nv_reservedSMEM_offset_0_alias
	.size		__nv_reservedSMEM_offset_0_alias, 0, 64
	.other		__nv_reservedSMEM_offset_0_alias,@"STO_CUDA_RESERVED_SHARED STV_DEFAULT"
__nv_reservedSMEM_offset_0_alias:
	.zero		0
	.zero		64


//--------------------- .nv.constant0._Z9printHolav --------------------------
	.section	.nv.constant0._Z9printHolav,"a",@progbits
	.sectionflags	@""
	.align	4
.nv.constant0._Z9printHolav:
	.zero		896


//--------------------- SYMBOLS --------------------------

	.type		.nv.reservedSmem.offset0,@object
	.size		.nv.reservedSmem.offset0,0x4
